//
// Generated by NVIDIA NVVM Compiler
//
// Compiler Build ID: CL-36424714
// Cuda compilation tools, release 13.0, V13.0.88
// Based on NVVM 20.0.0
//

.version 9.0
.target sm_100
.address_size 64

	// .globl	_Z11emptyKernelv

.visible .entry _Z11emptyKernelv()
{


	ret;

}
	// .globl	_Z12minMaxKernelPiiS_S_
.visible .entry _Z12minMaxKernelPiiS_S_(
	.param .u64 .ptr .align 1 _Z12minMaxKernelPiiS_S__param_0,
	.param .u32 _Z12minMaxKernelPiiS_S__param_1,
	.param .u64 .ptr .align 1 _Z12minMaxKernelPiiS_S__param_2,
	.param .u64 .ptr .align 1 _Z12minMaxKernelPiiS_S__param_3
)
{
	.reg .pred 	%p<2>;
	.reg .b32 	%r<10>;
	.reg .b64 	%rd<9>;

	ld.param.u64 	%rd1, [_Z12minMaxKernelPiiS_S__param_0];
	ld.param.u32 	%r2, [_Z12minMaxKernelPiiS_S__param_1];
	ld.param.u64 	%rd2, [_Z12minMaxKernelPiiS_S__param_2];
	ld.param.u64 	%rd3, [_Z12minMaxKernelPiiS_S__param_3];
	mov.u32 	%r3, %ctaid.x;
	mov.u32 	%r4, %ntid.x;
	mov.u32 	%r5, %tid.x;
	mad.lo.s32 	%r1, %r3, %r4, %r5;
	setp.ge.s32 	%p1, %r1, %r2;
	@%p1 bra 	$L__BB1_2;
	cvta.to.global.u64 	%rd4, %rd1;
	cvta.to.global.u64 	%rd5, %rd2;
	cvta.to.global.u64 	%rd6, %rd3;
	mul.wide.s32 	%rd7, %r1, 4;
	add.s64 	%rd8, %rd4, %rd7;
	ld.global.u32 	%r6, [%rd8];
	atom.global.min.s32 	%r7, [%rd5], %r6;
	ld.global.u32 	%r8, [%rd8];
	atom.global.max.s32 	%r9, [%rd6], %r8;
$L__BB1_2:
	ret;

}


// ===== COMPILED SASS (sm_100) =====

	.target	sm_100

	.elftype	@"ET_EXEC"


//--------------------- .note.nv.tkinfo           --------------------------
	.section	.note.nv.tkinfo,"",@"SHT_NOTE"
	.sectionflags	@"SHF_NOTE_NV_TKINFO"
	.tkinfo
        /*0018*/ 	.word	0x00000002
        /*0030*/ 	.string	""
        /*0030*/ 	.string	"ptxas"
        /*0030*/ 	.string	"Cuda compilation tools, release 13.0, V13.0.88"
        /*0030*/ 	.string	"Build cuda_13.0.r13.0/compiler.36424714_0"
        /*0030*/ 	.string	"-arch sm_100 -m 64 "



//--------------------- .note.nv.cuinfo           --------------------------
	.section	.note.nv.cuinfo,"",@"SHT_NOTE"
	.sectionflags	@"SHF_NOTE_NV_CUINFO"
        /*0018*/ 	.short	0x0002
        /*001a*/ 	.short	0x0064
        /*001c*/ 	.short	0x0082
	.zero		2


//--------------------- .nv.info                  --------------------------
	.section	.nv.info,"",@"SHT_CUDA_INFO"
	.align	4


	//----- nvinfo : EIATTR_REGCOUNT
	.align		4
        /*0000*/ 	.byte	0x04, 0x2f
        /*0002*/ 	.short	(.L_1 - .L_0)
	.align		4
.L_0:
        /*0004*/ 	.word	index@(_Z11emptyKernelv)
        /*0008*/ 	.word	0x00000004


	//----- nvinfo : EIATTR_FRAME_SIZE
	.align		4
.L_1:
        /*000c*/ 	.byte	0x04, 0x11
        /*000e*/ 	.short	(.L_3 - .L_2)
	.align		4
.L_2:
        /*0010*/ 	.word	index@(_Z11emptyKernelv)
        /*0014*/ 	.word	0x00000000


	//----- nvinfo : EIATTR_REGCOUNT
	.align		4
.L_3:
        /*0018*/ 	.byte	0x04, 0x2f
        /*001a*/ 	.short	(.L_5 - .L_4)
	.align		4
.L_4:
        /*001c*/ 	.word	index@(_Z12minMaxKernelPiiS_S_)
        /*0020*/ 	.word	0x0000000e


	//----- nvinfo : EIATTR_FRAME_SIZE
	.align		4
.L_5:
        /*0024*/ 	.byte	0x04, 0x11
        /*0026*/ 	.short	(.L_7 - .L_6)
	.align		4
.L_6:
        /*0028*/ 	.word	index@(_Z12minMaxKernelPiiS_S_)
        /*002c*/ 	.word	0x00000000


	//----- nvinfo : EIATTR_MIN_STACK_SIZE
	.align		4
.L_7:
        /*0030*/ 	.byte	0x04, 0x12
        /*0032*/ 	.short	(.L_9 - .L_8)
	.align		4
.L_8:
        /*0034*/ 	.word	index@(_Z12minMaxKernelPiiS_S_)
        /*0038*/ 	.word	0x00000000


	//----- nvinfo : EIATTR_MIN_STACK_SIZE
	.align		4
.L_9:
        /*003c*/ 	.byte	0x04, 0x12
        /*003e*/ 	.short	(.L_11 - .L_10)
	.align		4
.L_10:
        /*0040*/ 	.word	index@(_Z11emptyKernelv)
        /*0044*/ 	.word	0x00000000
.L_11:


//--------------------- .nv.compat                --------------------------
	.section	.nv.compat,"",@"SHT_CUDA_COMPAT_INFO"
	.align	4
        /*0000*/ 	.byte	0x02, 0x09, 0x00, 0x00, 0x02, 0x02, 0x01, 0x00, 0x02, 0x05, 0x05, 0x00, 0x03, 0x07, 0x01, 0x01
        /*0010*/ 	.byte	0x02, 0x03, 0x00, 0x00, 0x02, 0x06, 0x01, 0x00, 0x04, 0x0b, 0x08, 0x00, 0x09, 0x00, 0x00, 0x00
        /*0020*/ 	.byte	0x00, 0x00, 0x00, 0x00


//--------------------- .nv.info._Z12minMaxKernelPiiS_S_ --------------------------
	.section	.nv.info._Z12minMaxKernelPiiS_S_,"",@"SHT_CUDA_INFO"
	.sectionflags	@""
	.align	4


	//----- nvinfo : EIATTR_CUDA_API_VERSION
	.align		4
        /*0000*/ 	.byte	0x04, 0x37
        /*0002*/ 	.short	(.L_13 - .L_12)
.L_12:
        /*0004*/ 	.word	0x00000082


	//----- nvinfo : EIATTR_KPARAM_INFO
	.align		4
.L_13:
        /*0008*/ 	.byte	0x04, 0x17
        /*000a*/ 	.short	(.L_15 - .L_14)
.L_14:
        /*000c*/ 	.word	0x00000000
        /*0010*/ 	.short	0x0003
        /*0012*/ 	.short	0x0018
        /*0014*/ 	.byte	0x00, 0xf5, 0x21, 0x00


	//----- nvinfo : EIATTR_KPARAM_INFO
	.align		4
.L_15:
        /*0018*/ 	.byte	0x04, 0x17
        /*001a*/ 	.short	(.L_17 - .L_16)
.L_16:
        /*001c*/ 	.word	0x00000000
        /*0020*/ 	.short	0x0002
        /*0022*/ 	.short	0x0010
        /*0024*/ 	.byte	0x00, 0xf5, 0x21, 0x00


	//----- nvinfo : EIATTR_KPARAM_INFO
	.align		4
.L_17:
        /*0028*/ 	.byte	0x04, 0x17
        /*002a*/ 	.short	(.L_19 - .L_18)
.L_18:
        /*002c*/ 	.word	0x00000000
        /*0030*/ 	.short	0x0001
        /*0032*/ 	.short	0x0008
        /*0034*/ 	.byte	0x00, 0xf0, 0x11, 0x00


	//----- nvinfo : EIATTR_KPARAM_INFO
	.align		4
.L_19:
        /*0038*/ 	.byte	0x04, 0x17
        /*003a*/ 	.short	(.L_21 - .L_20)
.L_20:
        /*003c*/ 	.word	0x00000000
        /*0040*/ 	.short	0x0000
        /*0042*/ 	.short	0x0000
        /*0044*/ 	.byte	0x00, 0xf5, 0x21, 0x00


	//----- nvinfo : EIATTR_SPARSE_MMA_MASK
	.align		4
.L_21:
        /*0048*/ 	.byte	0x03, 0x50
        /*004a*/ 	.short	0x0000


	//----- nvinfo : EIATTR_MAXREG_COUNT
	.align		4
        /*004c*/ 	.byte	0x03, 0x1b
        /*004e*/ 	.short	0x00ff


	//----- nvinfo : EIATTR_MERCURY_ISA_VERSION
	.align		4
        /*0050*/ 	.byte	0x03, 0x5f
        /*0052*/ 	.short	0x0101


	//----- nvinfo : EIATTR_INT_WARP_WIDE_INSTR_OFFSETS
	.align		4
        /*0054*/ 	.byte	0x04, 0x31
        /*0056*/ 	.short	(.L_23 - .L_22)


	//   ....[0]....
.L_22:
        /*0058*/ 	.word	0x000000d0


	//   ....[1]....
        /*005c*/ 	.word	0x00000110


	//   ....[2]....
        /*0060*/ 	.word	0x00000160


	//----- nvinfo : EIATTR_VRC_CTA_INIT_COUNT
	.align		4
.L_23:
        /*0064*/ 	.byte	0x02, 0x4a
	.zero		1
	.zero		1


	//----- nvinfo : EIATTR_EXIT_INSTR_OFFSETS
	.align		4
        /*0068*/ 	.byte	0x04, 0x1c
        /*006a*/ 	.short	(.L_25 - .L_24)


	//   ....[0]....
.L_24:
        /*006c*/ 	.word	0x00000070


	//   ....[1]....
        /*0070*/ 	.word	0x00000190


	//----- nvinfo : EIATTR_CBANK_PARAM_SIZE
	.align		4
.L_25:
        /*0074*/ 	.byte	0x03, 0x19
        /*0076*/ 	.short	0x0020


	//----- nvinfo : EIATTR_PARAM_CBANK
	.align		4
        /*0078*/ 	.byte	0x04, 0x0a
        /*007a*/ 	.short	(.L_27 - .L_26)
	.align		4
.L_26:
        /*007c*/ 	.word	index@(.nv.constant0._Z12minMaxKernelPiiS_S_)
        /*0080*/ 	.short	0x0380
        /*0082*/ 	.short	0x0020


	//----- nvinfo : EIATTR_SW_WAR
	.align		4
.L_27:
        /*0084*/ 	.byte	0x04, 0x36
        /*0086*/ 	.short	(.L_29 - .L_28)
.L_28:
        /*0088*/ 	.word	0x00000008
.L_29:


//--------------------- .nv.info._Z11emptyKernelv --------------------------
	.section	.nv.info._Z11emptyKernelv,"",@"SHT_CUDA_INFO"
	.sectionflags	@""
	.align	4


	//----- nvinfo : EIATTR_CUDA_API_VERSION
	.align		4
        /*0000*/ 	.byte	0x04, 0x37
        /*0002*/ 	.short	(.L_31 - .L_30)
.L_30:
        /*0004*/ 	.word	0x00000082


	//----- nvinfo : EIATTR_SPARSE_MMA_MASK
	.align		4
.L_31:
        /*0008*/ 	.byte	0x03, 0x50
        /*000a*/ 	.short	0x0000


	//----- nvinfo : EIATTR_MAXREG_COUNT
	.align		4
        /*000c*/ 	.byte	0x03, 0x1b
        /*000e*/ 	.short	0x00ff


	//----- nvinfo : EIATTR_MERCURY_ISA_VERSION
	.align		4
        /*0010*/ 	.byte	0x03, 0x5f
        /*0012*/ 	.short	0x0101


	//----- nvinfo : EIATTR_VRC_CTA_INIT_COUNT
	.align		4
        /*0014*/ 	.byte	0x02, 0x4a
	.zero		1
	.zero		1


	//----- nvinfo : EIATTR_EXIT_INSTR_OFFSETS
	.align		4
        /*0018*/ 	.byte	0x04, 0x1c
        /*001a*/ 	.short	(.L_33 - .L_32)


	//   ....[0]....
.L_32:
        /*001c*/ 	.word	0x00000010


	//----- nvinfo : EIATTR_SW_WAR
	.align		4
.L_33:
        /*0020*/ 	.byte	0x04, 0x36
        /*0022*/ 	.short	(.L_35 - .L_34)
.L_34:
        /*0024*/ 	.word	0x00000008
.L_35:


//--------------------- .nv.callgraph             --------------------------
	.section	.nv.callgraph,"",@"SHT_CUDA_CALLGRAPH"
	.align	4
	.sectionentsize	8
	.align		4
        /*0000*/ 	.word	0x00000000
	.align		4
        /*0004*/ 	.word	0xffffffff
	.align		4
        /*0008*/ 	.word	0x00000000
	.align		4
        /*000c*/ 	.word	0xfffffffe
	.align		4
        /*0010*/ 	.word	0x00000000
	.align		4
        /*0014*/ 	.word	0xfffffffd
	.align		4
        /*0018*/ 	.word	0x00000000
	.align		4
        /*001c*/ 	.word	0xfffffffc


//--------------------- .text._Z12minMaxKernelPiiS_S_ --------------------------
	.section	.text._Z12minMaxKernelPiiS_S_,"ax",@progbits
	.align	128
        .global         _Z12minMaxKernelPiiS_S_
        .type           _Z12minMaxKernelPiiS_S_,@function
        .size           _Z12minMaxKernelPiiS_S_,(.L_x_2 - _Z12minMaxKernelPiiS_S_)
        .other          _Z12minMaxKernelPiiS_S_,@"STO_CUDA_ENTRY STV_DEFAULT"
_Z12minMaxKernelPiiS_S_:
.text._Z12minMaxKernelPiiS_S_:
[----:B------:R-:W-:Y:S01]  /*0000*/  LDC R1, c[0x0][0x37c] ;  /* 0x0000df00ff017b82 */ /* 0x000fe20000000800 */
[----:B------:R-:W0:Y:S07]  /*0010*/  S2R R0, SR_TID.X ;  /* 0x0000000000007919 */ /* 0x000e2e0000002100 */
[----:B------:R-:W0:Y:S01]  /*0020*/  S2UR UR4, SR_CTAID.X ;  /* 0x00000000000479c3 */ /* 0x000e220000002500 */
[----:B------:R-:W1:Y:S07]  /*0030*/  LDCU UR5, c[0x0][0x388] ;  /* 0x00007100ff0577ac */ /* 0x000e6e0008000800 */
[----:B------:R-:W0:Y:S02]  /*0040*/  LDC R5, c[0x0][0x360] ;  /* 0x0000d800ff057b82 */ /* 0x000e240000000800 */
[----:B0-----:R-:W-:-:S05]  /*0050*/  IMAD R5, R5, UR4, R0 ;  /* 0x0000000405057c24 */ /* 0x001fca000f8e0200 */
[----:B-1----:R-:W-:-:S13]  /*0060*/  ISETP.GE.AND P0, PT, R5, UR5, PT ;  /* 0x0000000505007c0c */ /* 0x002fda000bf06270 */
[----:B------:R-:W-:Y:S05]  /*0070*/  @P0 EXIT ;  /* 0x000000000000094d */ /* 0x000fea0003800000 */
[----:B------:R-:W0:Y:S01]  /*0080*/  LDC.64 R2, c[0x0][0x380] ;  /* 0x0000e000ff027b82 */ /* 0x000e220000000a00 */
[----:B------:R-:W1:Y:S01]  /*0090*/  LDCU.64 UR6, c[0x0][0x358] ;  /* 0x00006b00ff0677ac */ /* 0x000e620008000a00 */
[----:B0-----:R-:W-:-:S05]  /*00a0*/  IMAD.WIDE R2, R5, 0x4, R2 ;  /* 0x0000000405027825 */ /* 0x001fca00078e0202 */
[----:B-1----:R-:W2:Y:S01]  /*00b0*/  LDG.E R6, desc[UR6][R2.64] ;  /* 0x0000000602067981 */ /* 0x002ea2000c1e1900 */
[----:B------:R-:W0:Y:S01]  /*00c0*/  LDC.64 R4, c[0x0][0x390] ;  /* 0x0000e400ff047b82 */ /* 0x000e220000000a00 */
[----:B------:R-:W-:Y:S01]  /*00d0*/  VOTEU.ANY UR4, UPT, PT ;  /* 0x0000000000047886 */ /* 0x000fe200038e0100 */
[----:B------:R-:W1:Y:S01]  /*00e0*/  S2R R0, SR_LANEID ;  /* 0x0000000000007919 */ /* 0x000e620000000000 */
[----:B------:R-:W-:-:S06]  /*00f0*/  UFLO.U32 UR4, UR4 ;  /* 0x00000004000472bd */ /* 0x000fcc00080e0000 */
[----:B-1----:R-:W-:Y:S02]  /*0100*/  ISETP.EQ.U32.AND P0, PT, R0, UR4, PT ;  /* 0x0000000400007c0c */ /* 0x002fe4000bf02070 */
[----:B--2---:R-:W-:-:S13]  /*0110*/  CREDUX.MIN.S32 UR5, R6 ;  /* 0x00000000060572cc */ /* 0x004fda0000008200 */
[----:B------:R-:W-:-:S05]  /*0120*/  IMAD.U32 R9, RZ, RZ, UR5 ;  /* 0x00000005ff097e24 */ /* 0x000fca000f8e00ff */
[----:B0-----:R-:W-:Y:S04]  /*0130*/  @P0 REDG.E.MIN.S32.STRONG.GPU desc[UR6][R4.64], R9 ;  /* 0x000000090400098e */ /* 0x001fe8000c92e306 */
[----:B------:R-:W2:Y:S01]  /*0140*/  LDG.E R0, desc[UR6][R2.64] ;  /* 0x0000000602007981 */ /* 0x000ea2000c1e1900 */
[----:B------:R-:W0:Y:S01]  /*0150*/  LDC.64 R6, c[0x0][0x398] ;  /* 0x0000e600ff067b82 */ /* 0x000e220000000a00 */
[----:B--2---:R-:W-:-:S13]  /*0160*/  CREDUX.MAX.S32 UR4, R0 ;  /* 0x00000000000472cc */ /* 0x004fda0000000200 */
[----:B------:R-:W-:-:S05]  /*0170*/  IMAD.U32 R11, RZ, RZ, UR4 ;  /* 0x00000004ff0b7e24 */ /* 0x000fca000f8e00ff */
[----:B0-----:R-:W-:Y:S01]  /*0180*/  @P0 REDG.E.MAX.S32.STRONG.GPU desc[UR6][R6.64], R11 ;  /* 0x0000000b0600098e */ /* 0x001fe2000d12e306 */
[----:B------:R-:W-:Y:S05]  /*0190*/  EXIT ;  /* 0x000000000000794d */ /* 0x000fea0003800000 */
.L_x_0:
[----:B------:R-:W-:-:S00]  /*01a0*/  BRA `(.L_x_0) ;  /* 0xfffffffc00fc7947 */ /* 0x000fc0000383ffff */
[----:B------:R-:W-:-:S00]  /*01b0*/  NOP ;  /* 0x0000000000007918 */ /* 0x000fc00000000000 */
        /* <DEDUP_REMOVED lines=12> */
.L_x_2:


//--------------------- .text._Z11emptyKernelv    --------------------------
	.section	.text._Z11emptyKernelv,"ax",@progbits
	.align	128
        .global         _Z11emptyKernelv
        .type           _Z11emptyKernelv,@function
        .size           _Z11emptyKernelv,(.L_x_3 - _Z11emptyKernelv)
        .other          _Z11emptyKernelv,@"STO_CUDA_ENTRY STV_DEFAULT"
_Z11emptyKernelv:
.text._Z11emptyKernelv:
[----:B------:R-:W-:Y:S01]  /*0000*/  LDC R1, c[0x0][0x37c] ;  /* 0x0000df00ff017b82 */ /* 0x000fe20000000800 */
[----:B------:R-:W-:Y:S05]  /*0010*/  EXIT ;  /* 0x000000000000794d */ /* 0x000fea0003800000 */
.L_x_1:
        /* <DEDUP_REMOVED lines=14> */
.L_x_3:


//--------------------- .nv.shared.reserved.0     --------------------------
	.section	.nv.shared.reserved.0,"aw",@nobits
	.weak		__nv_reservedSMEM_offset_0_alias
	.size		__nv_reservedSMEM_offset_0_alias, 0, 64
	.other		__nv_reservedSMEM_offset_0_alias,@"STO_CUDA_RESERVED_SHARED STV_DEFAULT"
__nv_reservedSMEM_offset_0_alias:
	.zero		0
	.zero		64


//--------------------- .nv.constant0._Z12minMaxKernelPiiS_S_ --------------------------
	.section	.nv.constant0._Z12minMaxKernelPiiS_S_,"a",@progbits
	.sectionflags	@""
	.align	4
.nv.constant0._Z12minMaxKernelPiiS_S_:
	.zero		928


//--------------------- .nv.constant0._Z11emptyKernelv --------------------------
	.section	.nv.constant0._Z11emptyKernelv,"a",@progbits
	.sectionflags	@""
	.align	4
.nv.constant0._Z11emptyKernelv:
	.zero		896


//--------------------- SYMBOLS --------------------------

	.type		.nv.reservedSmem.offset0,@object
	.size		.nv.reservedSmem.offset0,0x4
